//
// Generated by NVIDIA NVVM Compiler
//
// Compiler Build ID: CL-36424714
// Cuda compilation tools, release 13.0, V13.0.88
// Based on NVVM 20.0.0
//

.version 9.0
.target sm_100
.address_size 64

	// .globl	_Z24convolution_gpu_1d_naivePfS_S_ii

.visible .entry _Z24convolution_gpu_1d_naivePfS_S_ii(
	.param .u64 .ptr .align 1 _Z24convolution_gpu_1d_naivePfS_S_ii_param_0,
	.param .u64 .ptr .align 1 _Z24convolution_gpu_1d_naivePfS_S_ii_param_1,
	.param .u64 .ptr .align 1 _Z24convolution_gpu_1d_naivePfS_S_ii_param_2,
	.param .u32 _Z24convolution_gpu_1d_naivePfS_S_ii_param_3,
	.param .u32 _Z24convolution_gpu_1d_naivePfS_S_ii_param_4
)
{
	.reg .pred 	%p<56>;
	.reg .b32 	%r<43>;
	.reg .b32 	%f<96>;
	.reg .b64 	%rd<47>;

	ld.param.u64 	%rd7, [_Z24convolution_gpu_1d_naivePfS_S_ii_param_0];
	ld.param.u64 	%rd8, [_Z24convolution_gpu_1d_naivePfS_S_ii_param_1];
	ld.param.u64 	%rd6, [_Z24convolution_gpu_1d_naivePfS_S_ii_param_2];
	ld.param.u32 	%r28, [_Z24convolution_gpu_1d_naivePfS_S_ii_param_3];
	ld.param.u32 	%r29, [_Z24convolution_gpu_1d_naivePfS_S_ii_param_4];
	cvta.to.global.u64 	%rd1, %rd8;
	cvta.to.global.u64 	%rd2, %rd7;
	mov.u32 	%r30, %ctaid.x;
	mov.u32 	%r31, %ntid.x;
	mov.u32 	%r32, %tid.x;
	mad.lo.s32 	%r1, %r30, %r31, %r32;
	setp.ge.s32 	%p1, %r1, %r28;
	@%p1 bra 	$L__BB0_43;
	setp.lt.s32 	%p2, %r29, 1;
	mov.f32 	%f75, 0f00000000;
	@%p2 bra 	$L__BB0_42;
	shr.u32 	%r34, %r29, 31;
	add.s32 	%r35, %r29, %r34;
	shr.s32 	%r36, %r35, 1;
	sub.s32 	%r2, %r1, %r36;
	and.b32  	%r3, %r29, 7;
	setp.lt.u32 	%p3, %r29, 8;
	mov.f32 	%f75, 0f00000000;
	mov.b32 	%r41, 0;
	@%p3 bra 	$L__BB0_21;
	and.b32  	%r41, %r29, 2147483640;
	mov.f32 	%f75, 0f00000000;
	mov.b32 	%r39, 0;
$L__BB0_4:
	.pragma "nounroll";
	add.s32 	%r6, %r2, %r39;
	setp.lt.s32 	%p4, %r6, 0;
	setp.ge.s32 	%p5, %r6, %r28;
	mul.wide.u32 	%rd9, %r39, 4;
	add.s64 	%rd3, %rd1, %rd9;
	or.pred  	%p6, %p4, %p5;
	@%p6 bra 	$L__BB0_6;
	mul.wide.u32 	%rd10, %r6, 4;
	add.s64 	%rd11, %rd2, %rd10;
	ld.global.f32 	%f42, [%rd11];
	ld.global.f32 	%f43, [%rd3];
	fma.rn.f32 	%f75, %f42, %f43, %f75;
$L__BB0_6:
	add.s32 	%r7, %r6, 1;
	setp.lt.s32 	%p7, %r7, 0;
	setp.ge.s32 	%p8, %r7, %r28;
	or.pred  	%p9, %p7, %p8;
	@%p9 bra 	$L__BB0_8;
	mul.wide.u32 	%rd12, %r7, 4;
	add.s64 	%rd13, %rd2, %rd12;
	ld.global.f32 	%f44, [%rd13];
	ld.global.f32 	%f45, [%rd3+4];
	fma.rn.f32 	%f75, %f44, %f45, %f75;
$L__BB0_8:
	add.s32 	%r8, %r6, 2;
	setp.lt.s32 	%p10, %r8, 0;
	setp.ge.s32 	%p11, %r8, %r28;
	or.pred  	%p12, %p10, %p11;
	@%p12 bra 	$L__BB0_10;
	mul.wide.u32 	%rd14, %r8, 4;
	add.s64 	%rd15, %rd2, %rd14;
	ld.global.f32 	%f46, [%rd15];
	ld.global.f32 	%f47, [%rd3+8];
	fma.rn.f32 	%f75, %f46, %f47, %f75;
$L__BB0_10:
	add.s32 	%r9, %r6, 3;
	setp.lt.s32 	%p13, %r9, 0;
	setp.ge.s32 	%p14, %r9, %r28;
	or.pred  	%p15, %p13, %p14;
	@%p15 bra 	$L__BB0_12;
	mul.wide.u32 	%rd16, %r9, 4;
	add.s64 	%rd17, %rd2, %rd16;
	ld.global.f32 	%f48, [%rd17];
	ld.global.f32 	%f49, [%rd3+12];
	fma.rn.f32 	%f75, %f48, %f49, %f75;
$L__BB0_12:
	add.s32 	%r10, %r6, 4;
	setp.lt.s32 	%p16, %r10, 0;
	setp.ge.s32 	%p17, %r10, %r28;
	or.pred  	%p18, %p16, %p17;
	@%p18 bra 	$L__BB0_14;
	mul.wide.u32 	%rd18, %r10, 4;
	add.s64 	%rd19, %rd2, %rd18;
	ld.global.f32 	%f50, [%rd19];
	ld.global.f32 	%f51, [%rd3+16];
	fma.rn.f32 	%f75, %f50, %f51, %f75;
$L__BB0_14:
	add.s32 	%r11, %r6, 5;
	setp.lt.s32 	%p19, %r11, 0;
	setp.ge.s32 	%p20, %r11, %r28;
	or.pred  	%p21, %p19, %p20;
	@%p21 bra 	$L__BB0_16;
	mul.wide.u32 	%rd20, %r11, 4;
	add.s64 	%rd21, %rd2, %rd20;
	ld.global.f32 	%f52, [%rd21];
	ld.global.f32 	%f53, [%rd3+20];
	fma.rn.f32 	%f75, %f52, %f53, %f75;
$L__BB0_16:
	add.s32 	%r12, %r6, 6;
	setp.lt.s32 	%p22, %r12, 0;
	setp.ge.s32 	%p23, %r12, %r28;
	or.pred  	%p24, %p22, %p23;
	@%p24 bra 	$L__BB0_18;
	mul.wide.u32 	%rd22, %r12, 4;
	add.s64 	%rd23, %rd2, %rd22;
	ld.global.f32 	%f54, [%rd23];
	ld.global.f32 	%f55, [%rd3+24];
	fma.rn.f32 	%f75, %f54, %f55, %f75;
$L__BB0_18:
	add.s32 	%r13, %r6, 7;
	setp.lt.s32 	%p25, %r13, 0;
	setp.ge.s32 	%p26, %r13, %r28;
	or.pred  	%p27, %p25, %p26;
	@%p27 bra 	$L__BB0_20;
	mul.wide.u32 	%rd24, %r13, 4;
	add.s64 	%rd25, %rd2, %rd24;
	ld.global.f32 	%f56, [%rd25];
	ld.global.f32 	%f57, [%rd3+28];
	fma.rn.f32 	%f75, %f56, %f57, %f75;
$L__BB0_20:
	add.s32 	%r39, %r39, 8;
	setp.ne.s32 	%p28, %r39, %r41;
	@%p28 bra 	$L__BB0_4;
$L__BB0_21:
	setp.eq.s32 	%p29, %r3, 0;
	@%p29 bra 	$L__BB0_42;
	and.b32  	%r16, %r29, 3;
	setp.lt.u32 	%p30, %r3, 4;
	@%p30 bra 	$L__BB0_32;
	add.s32 	%r17, %r2, %r41;
	setp.lt.s32 	%p31, %r17, 0;
	setp.ge.s32 	%p32, %r17, %r28;
	mul.wide.u32 	%rd26, %r41, 4;
	add.s64 	%rd4, %rd1, %rd26;
	or.pred  	%p33, %p31, %p32;
	@%p33 bra 	$L__BB0_25;
	mul.wide.u32 	%rd27, %r17, 4;
	add.s64 	%rd28, %rd2, %rd27;
	ld.global.f32 	%f59, [%rd28];
	ld.global.f32 	%f60, [%rd4];
	fma.rn.f32 	%f75, %f59, %f60, %f75;
$L__BB0_25:
	add.s32 	%r18, %r17, 1;
	setp.lt.s32 	%p34, %r18, 0;
	setp.ge.s32 	%p35, %r18, %r28;
	or.pred  	%p36, %p34, %p35;
	@%p36 bra 	$L__BB0_27;
	mul.wide.u32 	%rd29, %r18, 4;
	add.s64 	%rd30, %rd2, %rd29;
	ld.global.f32 	%f61, [%rd30];
	ld.global.f32 	%f62, [%rd4+4];
	fma.rn.f32 	%f75, %f61, %f62, %f75;
$L__BB0_27:
	add.s32 	%r19, %r17, 2;
	setp.lt.s32 	%p37, %r19, 0;
	setp.ge.s32 	%p38, %r19, %r28;
	or.pred  	%p39, %p37, %p38;
	@%p39 bra 	$L__BB0_29;
	mul.wide.u32 	%rd31, %r19, 4;
	add.s64 	%rd32, %rd2, %rd31;
	ld.global.f32 	%f63, [%rd32];
	ld.global.f32 	%f64, [%rd4+8];
	fma.rn.f32 	%f75, %f63, %f64, %f75;
$L__BB0_29:
	add.s32 	%r20, %r17, 3;
	setp.lt.s32 	%p40, %r20, 0;
	setp.ge.s32 	%p41, %r20, %r28;
	or.pred  	%p42, %p40, %p41;
	@%p42 bra 	$L__BB0_31;
	mul.wide.u32 	%rd33, %r20, 4;
	add.s64 	%rd34, %rd2, %rd33;
	ld.global.f32 	%f65, [%rd34];
	ld.global.f32 	%f66, [%rd4+12];
	fma.rn.f32 	%f75, %f65, %f66, %f75;
$L__BB0_31:
	add.s32 	%r41, %r41, 4;
$L__BB0_32:
	setp.eq.s32 	%p43, %r16, 0;
	@%p43 bra 	$L__BB0_42;
	setp.eq.s32 	%p44, %r16, 1;
	@%p44 bra 	$L__BB0_39;
	add.s32 	%r23, %r2, %r41;
	setp.lt.s32 	%p45, %r23, 0;
	setp.ge.s32 	%p46, %r23, %r28;
	mul.wide.u32 	%rd35, %r41, 4;
	add.s64 	%rd5, %rd1, %rd35;
	or.pred  	%p47, %p45, %p46;
	@%p47 bra 	$L__BB0_36;
	mul.wide.u32 	%rd36, %r23, 4;
	add.s64 	%rd37, %rd2, %rd36;
	ld.global.f32 	%f68, [%rd37];
	ld.global.f32 	%f69, [%rd5];
	fma.rn.f32 	%f75, %f68, %f69, %f75;
$L__BB0_36:
	add.s32 	%r24, %r23, 1;
	setp.lt.s32 	%p48, %r24, 0;
	setp.ge.s32 	%p49, %r24, %r28;
	or.pred  	%p50, %p48, %p49;
	@%p50 bra 	$L__BB0_38;
	mul.wide.u32 	%rd38, %r24, 4;
	add.s64 	%rd39, %rd2, %rd38;
	ld.global.f32 	%f70, [%rd39];
	ld.global.f32 	%f71, [%rd5+4];
	fma.rn.f32 	%f75, %f70, %f71, %f75;
$L__BB0_38:
	add.s32 	%r41, %r41, 2;
$L__BB0_39:
	and.b32  	%r38, %r29, 1;
	setp.eq.b32 	%p51, %r38, 1;
	not.pred 	%p52, %p51;
	@%p52 bra 	$L__BB0_42;
	add.s32 	%r27, %r2, %r41;
	setp.lt.s32 	%p53, %r27, 0;
	setp.ge.s32 	%p54, %r27, %r28;
	or.pred  	%p55, %p53, %p54;
	@%p55 bra 	$L__BB0_42;
	mul.wide.u32 	%rd40, %r27, 4;
	add.s64 	%rd41, %rd2, %rd40;
	ld.global.f32 	%f72, [%rd41];
	mul.wide.u32 	%rd42, %r41, 4;
	add.s64 	%rd43, %rd1, %rd42;
	ld.global.f32 	%f73, [%rd43];
	fma.rn.f32 	%f75, %f72, %f73, %f75;
$L__BB0_42:
	cvta.to.global.u64 	%rd44, %rd6;
	mul.wide.s32 	%rd45, %r1, 4;
	add.s64 	%rd46, %rd44, %rd45;
	st.global.f32 	[%rd46], %f75;
$L__BB0_43:
	ret;

}


// ===== COMPILED SASS (sm_100) =====

	.target	sm_100

	.elftype	@"ET_EXEC"


//--------------------- .note.nv.tkinfo           --------------------------
	.section	.note.nv.tkinfo,"",@"SHT_NOTE"
	.sectionflags	@"SHF_NOTE_NV_TKINFO"
	.tkinfo
        /*0018*/ 	.word	0x00000002
        /*0030*/ 	.string	""
        /*0030*/ 	.string	"ptxas"
        /*0030*/ 	.string	"Cuda compilation tools, release 13.0, V13.0.88"
        /*0030*/ 	.string	"Build cuda_13.0.r13.0/compiler.36424714_0"
        /*0030*/ 	.string	"-arch sm_100 -m 64 "



//--------------------- .note.nv.cuinfo           --------------------------
	.section	.note.nv.cuinfo,"",@"SHT_NOTE"
	.sectionflags	@"SHF_NOTE_NV_CUINFO"
        /*0018*/ 	.short	0x0002
        /*001a*/ 	.short	0x0064
        /*001c*/ 	.short	0x0082
	.zero		2


//--------------------- .nv.info                  --------------------------
	.section	.nv.info,"",@"SHT_CUDA_INFO"
	.align	4


	//----- nvinfo : EIATTR_REGCOUNT
	.align		4
        /*0000*/ 	.byte	0x04, 0x2f
        /*0002*/ 	.short	(.L_1 - .L_0)
	.align		4
.L_0:
        /*0004*/ 	.word	index@(_Z24convolution_gpu_1d_naivePfS_S_ii)
        /*0008*/ 	.word	0x00000020


	//----- nvinfo : EIATTR_FRAME_SIZE
	.align		4
.L_1:
        /*000c*/ 	.byte	0x04, 0x11
        /*000e*/ 	.short	(.L_3 - .L_2)
	.align		4
.L_2:
        /*0010*/ 	.word	index@(_Z24convolution_gpu_1d_naivePfS_S_ii)
        /*0014*/ 	.word	0x00000000


	//----- nvinfo : EIATTR_MIN_STACK_SIZE
	.align		4
.L_3:
        /*0018*/ 	.byte	0x04, 0x12
        /*001a*/ 	.short	(.L_5 - .L_4)
	.align		4
.L_4:
        /*001c*/ 	.word	index@(_Z24convolution_gpu_1d_naivePfS_S_ii)
        /*0020*/ 	.word	0x00000000
.L_5:


//--------------------- .nv.compat                --------------------------
	.section	.nv.compat,"",@"SHT_CUDA_COMPAT_INFO"
	.align	4
        /*0000*/ 	.byte	0x02, 0x09, 0x00, 0x00, 0x02, 0x02, 0x01, 0x00, 0x02, 0x05, 0x05, 0x00, 0x03, 0x07, 0x01, 0x01
        /*0010*/ 	.byte	0x02, 0x03, 0x00, 0x00, 0x02, 0x06, 0x01, 0x00, 0x04, 0x0b, 0x08, 0x00, 0x09, 0x00, 0x00, 0x00
        /*0020*/ 	.byte	0x00, 0x00, 0x00, 0x00


//--------------------- .nv.info._Z24convolution_gpu_1d_naivePfS_S_ii --------------------------
	.section	.nv.info._Z24convolution_gpu_1d_naivePfS_S_ii,"",@"SHT_CUDA_INFO"
	.sectionflags	@""
	.align	4


	//----- nvinfo : EIATTR_CUDA_API_VERSION
	.align		4
        /*0000*/ 	.byte	0x04, 0x37
        /*0002*/ 	.short	(.L_7 - .L_6)
.L_6:
        /*0004*/ 	.word	0x00000082


	//----- nvinfo : EIATTR_KPARAM_INFO
	.align		4
.L_7:
        /*0008*/ 	.byte	0x04, 0x17
        /*000a*/ 	.short	(.L_9 - .L_8)
.L_8:
        /*000c*/ 	.word	0x00000000
        /*0010*/ 	.short	0x0004
        /*0012*/ 	.short	0x001c
        /*0014*/ 	.byte	0x00, 0xf0, 0x11, 0x00


	//----- nvinfo : EIATTR_KPARAM_INFO
	.align		4
.L_9:
        /*0018*/ 	.byte	0x04, 0x17
        /*001a*/ 	.short	(.L_11 - .L_10)
.L_10:
        /*001c*/ 	.word	0x00000000
        /*0020*/ 	.short	0x0003
        /*0022*/ 	.short	0x0018
        /*0024*/ 	.byte	0x00, 0xf0, 0x11, 0x00


	//----- nvinfo : EIATTR_KPARAM_INFO
	.align		4
.L_11:
        /*0028*/ 	.byte	0x04, 0x17
        /*002a*/ 	.short	(.L_13 - .L_12)
.L_12:
        /*002c*/ 	.word	0x00000000
        /*0030*/ 	.short	0x0002
        /*0032*/ 	.short	0x0010
        /*0034*/ 	.byte	0x00, 0xf5, 0x21, 0x00


	//----- nvinfo : EIATTR_KPARAM_INFO
	.align		4
.L_13:
        /*0038*/ 	.byte	0x04, 0x17
        /*003a*/ 	.short	(.L_15 - .L_14)
.L_14:
        /*003c*/ 	.word	0x00000000
        /*0040*/ 	.short	0x0001
        /*0042*/ 	.short	0x0008
        /*0044*/ 	.byte	0x00, 0xf5, 0x21, 0x00


	//----- nvinfo : EIATTR_KPARAM_INFO
	.align		4
.L_15:
        /*0048*/ 	.byte	0x04, 0x17
        /*004a*/ 	.short	(.L_17 - .L_16)
.L_16:
        /*004c*/ 	.word	0x00000000
        /*0050*/ 	.short	0x0000
        /*0052*/ 	.short	0x0000
        /*0054*/ 	.byte	0x00, 0xf5, 0x21, 0x00


	//----- nvinfo : EIATTR_SPARSE_MMA_MASK
	.align		4
.L_17:
        /*0058*/ 	.byte	0x03, 0x50
        /*005a*/ 	.short	0x0000


	//----- nvinfo : EIATTR_MAXREG_COUNT
	.align		4
        /*005c*/ 	.byte	0x03, 0x1b
        /*005e*/ 	.short	0x00ff


	//----- nvinfo : EIATTR_MERCURY_ISA_VERSION
	.align		4
        /*0060*/ 	.byte	0x03, 0x5f
        /*0062*/ 	.short	0x0101


	//----- nvinfo : EIATTR_VRC_CTA_INIT_COUNT
	.align		4
        /*0064*/ 	.byte	0x02, 0x4a
	.zero		1
	.zero		1


	//----- nvinfo : EIATTR_EXIT_INSTR_OFFSETS
	.align		4
        /*0068*/ 	.byte	0x04, 0x1c
        /*006a*/ 	.short	(.L_19 - .L_18)


	//   ....[0]....
.L_18:
        /*006c*/ 	.word	0x00000070


	//   ....[1]....
        /*0070*/ 	.word	0x00000b20


	//----- nvinfo : EIATTR_CRS_STACK_SIZE
	.align		4
.L_19:
        /*0074*/ 	.byte	0x04, 0x1e
        /*0076*/ 	.short	(.L_21 - .L_20)
.L_20:
        /*0078*/ 	.word	0x00000000


	//----- nvinfo : EIATTR_CBANK_PARAM_SIZE
	.align		4
.L_21:
        /*007c*/ 	.byte	0x03, 0x19
        /*007e*/ 	.short	0x0020


	//----- nvinfo : EIATTR_PARAM_CBANK
	.align		4
        /*0080*/ 	.byte	0x04, 0x0a
        /*0082*/ 	.short	(.L_23 - .L_22)
	.align		4
.L_22:
        /*0084*/ 	.word	index@(.nv.constant0._Z24convolution_gpu_1d_naivePfS_S_ii)
        /*0088*/ 	.short	0x0380
        /*008a*/ 	.short	0x0020


	//----- nvinfo : EIATTR_SW_WAR
	.align		4
.L_23:
        /*008c*/ 	.byte	0x04, 0x36
        /*008e*/ 	.short	(.L_25 - .L_24)
.L_24:
        /*0090*/ 	.word	0x00000008
.L_25:


//--------------------- .nv.callgraph             --------------------------
	.section	.nv.callgraph,"",@"SHT_CUDA_CALLGRAPH"
	.align	4
	.sectionentsize	8
	.align		4
        /*0000*/ 	.word	0x00000000
	.align		4
        /*0004*/ 	.word	0xffffffff
	.align		4
        /*0008*/ 	.word	0x00000000
	.align		4
        /*000c*/ 	.word	0xfffffffe
	.align		4
        /*0010*/ 	.word	0x00000000
	.align		4
        /*0014*/ 	.word	0xfffffffd
	.align		4
        /*0018*/ 	.word	0x00000000
	.align		4
        /*001c*/ 	.word	0xfffffffc


//--------------------- .text._Z24convolution_gpu_1d_naivePfS_S_ii --------------------------
	.section	.text._Z24convolution_gpu_1d_naivePfS_S_ii,"ax",@progbits
	.align	128
        .global         _Z24convolution_gpu_1d_naivePfS_S_ii
        .type           _Z24convolution_gpu_1d_naivePfS_S_ii,@function
        .size           _Z24convolution_gpu_1d_naivePfS_S_ii,(.L_x_7 - _Z24convolution_gpu_1d_naivePfS_S_ii)
        .other          _Z24convolution_gpu_1d_naivePfS_S_ii,@"STO_CUDA_ENTRY STV_DEFAULT"
_Z24convolution_gpu_1d_naivePfS_S_ii:
.text._Z24convolution_gpu_1d_naivePfS_S_ii:
[----:B------:R-:W-:Y:S01]  /*0000*/  LDC R1, c[0x0][0x37c] ;  /* 0x0000df00ff017b82 */ /* 0x000fe20000000800 */
[----:B------:R-:W0:Y:S07]  /*0010*/  S2R R3, SR_TID.X ;  /* 0x0000000000037919 */ /* 0x000e2e0000002100 */
[----:B------:R-:W0:Y:S01]  /*0020*/  S2UR UR4, SR_CTAID.X ;  /* 0x00000000000479c3 */ /* 0x000e220000002500 */
[----:B------:R-:W1:Y:S07]  /*0030*/  LDCU UR5, c[0x0][0x398] ;  /* 0x00007300ff0577ac */ /* 0x000e6e0008000800 */
[----:B------:R-:W0:Y:S02]  /*0040*/  LDC R2, c[0x0][0x360] ;  /* 0x0000d800ff027b82 */ /* 0x000e240000000800 */
[----:B0-----:R-:W-:-:S05]  /*0050*/  IMAD R2, R2, UR4, R3 ;  /* 0x0000000402027c24 */ /* 0x001fca000f8e0203 */
[----:B-1----:R-:W-:-:S13]  /*0060*/  ISETP.GE.AND P0, PT, R2, UR5, PT ;  /* 0x0000000502007c0c */ /* 0x002fda000bf06270 */
[----:B------:R-:W-:Y:S05]  /*0070*/  @P0 EXIT ;  /* 0x000000000000094d */ /* 0x000fea0003800000 */
[----:B------:R-:W0:Y:S01]  /*0080*/  LDCU UR6, c[0x0][0x39c] ;  /* 0x00007380ff0677ac */ /* 0x000e220008000800 */
[----:B------:R-:W-:Y:S01]  /*0090*/  HFMA2 R0, -RZ, RZ, 0, 0 ;  /* 0x00000000ff007431 */ /* 0x000fe200000001ff */
[----:B------:R-:W1:Y:S01]  /*00a0*/  LDCU.64 UR8, c[0x0][0x358] ;  /* 0x00006b00ff0877ac */ /* 0x000e620008000a00 */
[----:B0-----:R-:W-:-:S09]  /*00b0*/  UISETP.GE.AND UP0, UPT, UR6, 0x1, UPT ;  /* 0x000000010600788c */ /* 0x001fd2000bf06270 */
[----:B-1----:R-:W-:Y:S05]  /*00c0*/  BRA.U !UP0, `(.L_x_0) ;  /* 0x0000000908887547 */ /* 0x002fea000b800000 */
[----:B------:R-:W-:Y:S01]  /*00d0*/  UISETP.GE.U32.AND UP0, UPT, UR6, 0x8, UPT ;  /* 0x000000080600788c */ /* 0x000fe2000bf06070 */
[----:B------:R-:W-:Y:S01]  /*00e0*/  IMAD.MOV.U32 R0, RZ, RZ, RZ ;  /* 0x000000ffff007224 */ /* 0x000fe200078e00ff */
[----:B------:R-:W-:Y:S01]  /*00f0*/  ULEA.HI UR4, UR6, UR6, URZ, 0x1 ;  /* 0x0000000606047291 */ /* 0x000fe2000f8f08ff */
[----:B------:R-:W-:Y:S01]  /*0100*/  MOV R3, RZ ;  /* 0x000000ff00037202 */ /* 0x000fe20000000f00 */
[----:B------:R-:W-:Y:S02]  /*0110*/  ULOP3.LUT UR7, UR6, 0x7, URZ, 0xc0, !UPT ;  /* 0x0000000706077892 */ /* 0x000fe4000f8ec0ff */
[----:B------:R-:W-:Y:S02]  /*0120*/  USHF.R.S32.HI UR4, URZ, 0x1, UR4 ;  /* 0x00000001ff047899 */ /* 0x000fe40008011404 */
[----:B------:R-:W-:-:S04]  /*0130*/  UISETP.NE.AND UP1, UPT, UR7, URZ, UPT ;  /* 0x000000ff0700728c */ /* 0x000fc8000bf25270 */
[----:B------:R-:W-:Y:S01]  /*0140*/  VIADD R4, R2, -UR4 ;  /* 0x8000000402047c36 */ /* 0x000fe20008000000 */
[----:B------:R-:W-:Y:S06]  /*0150*/  BRA.U !UP0, `(.L_x_1) ;  /* 0x0000000508287547 */ /* 0x000fec000b800000 */
[----:B------:R-:W0:Y:S01]  /*0160*/  LDC.64 R8, c[0x0][0x388] ;  /* 0x0000e200ff087b82 */ /* 0x000e220000000a00 */
[----:B------:R-:W-:Y:S01]  /*0170*/  ULOP3.LUT UR4, UR6, 0x7ffffff8, URZ, 0xc0, !UPT ;  /* 0x7ffffff806047892 */ /* 0x000fe2000f8ec0ff */
[----:B------:R-:W-:Y:S01]  /*0180*/  MOV R0, RZ ;  /* 0x000000ff00007202 */ /* 0x000fe20000000f00 */
[----:B------:R-:W-:Y:S01]  /*0190*/  IMAD.MOV.U32 R5, RZ, RZ, RZ ;  /* 0x000000ffff057224 */ /* 0x000fe200078e00ff */
[----:B------:R-:W1:Y:S03]  /*01a0*/  LDCU UR5, c[0x0][0x398] ;  /* 0x00007300ff0577ac */ /* 0x000e660008000800 */
[----:B------:R-:W-:-:S07]  /*01b0*/  MOV R3, UR4 ;  /* 0x0000000400037c02 */ /* 0x000fce0008000f00 */
.L_x_2:
[----:B------:R-:W-:Y:S02]  /*01c0*/  IMAD.IADD R27, R4, 0x1, R5 ;  /* 0x00000001041b7824 */ /* 0x000fe400078e0205 */
[----:B0-----:R-:W-:-:S03]  /*01d0*/  IMAD.WIDE.U32 R14, R5, 0x4, R8 ;  /* 0x00000004050e7825 */ /* 0x001fc600078e0008 */
[----:B-1----:R-:W-:-:S04]  /*01e0*/  ISETP.GE.AND P6, PT, R27, UR5, PT ;  /* 0x000000051b007c0c */ /* 0x002fc8000bfc6270 */
[----:B------:R-:W-:-:S13]  /*01f0*/  ISETP.LT.OR P6, PT, R27, RZ, P6 ;  /* 0x000000ff1b00720c */ /* 0x000fda00037c1670 */
[----:B------:R-:W0:Y:S01]  /*0200*/  @!P6 LDC.64 R6, c[0x0][0x380] ;  /* 0x0000e000ff06eb82 */ /* 0x000e220000000a00 */
[----:B------:R-:W2:Y:S01]  /*0210*/  @!P6 LDG.E R10, desc[UR8][R14.64] ;  /* 0x000000080e0ae981 */ /* 0x000ea2000c1e1900 */
[----:B0-----:R-:W-:-:S05]  /*0220*/  @!P6 IMAD.WIDE.U32 R6, R27, 0x4, R6 ;  /* 0x000000041b06e825 */ /* 0x001fca00078e0006 */
[----:B------:R0:W2:Y:S01]  /*0230*/  @!P6 LDG.E R11, desc[UR8][R6.64] ;  /* 0x00000008060be981 */ /* 0x0000a2000c1e1900 */
[C---:B------:R-:W-:Y:S01]  /*0240*/  VIADD R17, R27.reuse, 0x2 ;  /* 0x000000021b117836 */ /* 0x040fe20000000000 */
[----:B------:R-:W-:-:S04]  /*0250*/  IADD3 R16, PT, PT, R27, 0x1, RZ ;  /* 0x000000011b107810 */ /* 0x000fc80007ffe0ff */
[C---:B------:R-:W-:Y:S02]  /*0260*/  ISETP.GE.AND P5, PT, R16.reuse, UR5, PT ;  /* 0x0000000510007c0c */ /* 0x040fe4000bfa6270 */
[C---:B------:R-:W-:Y:S02]  /*0270*/  ISETP.GE.AND P4, PT, R17.reuse, UR5, PT ;  /* 0x0000000511007c0c */ /* 0x040fe4000bf86270 */
[----:B------:R-:W-:Y:S02]  /*0280*/  ISETP.LT.OR P5, PT, R16, RZ, P5 ;  /* 0x000000ff1000720c */ /* 0x000fe40002fa1670 */
[----:B------:R-:W-:Y:S01]  /*0290*/  ISETP.LT.OR P4, PT, R17, RZ, P4 ;  /* 0x000000ff1100720c */ /* 0x000fe20002781670 */
[C---:B0-----:R-:W-:Y:S01]  /*02a0*/  VIADD R6, R27.reuse, 0x4 ;  /* 0x000000041b067836 */ /* 0x041fe20000000000 */
[C---:B------:R-:W-:Y:S02]  /*02b0*/  IADD3 R23, PT, PT, R27.reuse, 0x3, RZ ;  /* 0x000000031b177810 */ /* 0x040fe40007ffe0ff */
[----:B------:R-:W-:-:S02]  /*02c0*/  IADD3 R7, PT, PT, R27, 0x5, RZ ;  /* 0x000000051b077810 */ /* 0x000fc40007ffe0ff */
[C---:B------:R-:W-:Y:S02]  /*02d0*/  ISETP.GE.AND P3, PT, R23.reuse, UR5, PT ;  /* 0x0000000517007c0c */ /* 0x040fe4000bf66270 */
[C---:B------:R-:W-:Y:S02]  /*02e0*/  ISETP.GE.AND P2, PT, R6.reuse, UR5, PT ;  /* 0x0000000506007c0c */ /* 0x040fe4000bf46270 */
[----:B------:R-:W-:Y:S01]  /*02f0*/  ISETP.LT.OR P3, PT, R23, RZ, P3 ;  /* 0x000000ff1700720c */ /* 0x000fe20001f61670 */
[----:B------:R-:W0:Y:S01]  /*0300*/  @!P5 LDC.64 R28, c[0x0][0x380] ;  /* 0x0000e000ff1cdb82 */ /* 0x000e220000000a00 */
[----:B------:R-:W-:Y:S01]  /*0310*/  ISETP.GE.AND P1, PT, R7, UR5, PT ;  /* 0x0000000507007c0c */ /* 0x000fe2000bf26270 */
[----:B------:R-:W-:Y:S01]  /*0320*/  VIADD R25, R27, 0x6 ;  /* 0x000000061b197836 */ /* 0x000fe20000000000 */
[----:B------:R-:W-:Y:S01]  /*0330*/  ISETP.LT.OR P2, PT, R6, RZ, P2 ;  /* 0x000000ff0600720c */ /* 0x000fe20001741670 */
[----:B------:R-:W3:Y:S04]  /*0340*/  @!P5 LDG.E R24, desc[UR8][R14.64+0x4] ;  /* 0x000004080e18d981 */ /* 0x000ee8000c1e1900 */
[----:B------:R-:W1:Y:S01]  /*0350*/  @!P4 LDC.64 R20, c[0x0][0x380] ;  /* 0x0000e000ff14cb82 */ /* 0x000e620000000a00 */
[----:B------:R-:W-:-:S02]  /*0360*/  ISETP.LT.OR P1, PT, R7, RZ, P1 ;  /* 0x000000ff0700720c */ /* 0x000fc40000f21670 */
[----:B------:R-:W-:-:S04]  /*0370*/  ISETP.GE.AND P0, PT, R25, UR5, PT ;  /* 0x0000000519007c0c */ /* 0x000fc8000bf06270 */
[----:B------:R-:W-:Y:S01]  /*0380*/  ISETP.LT.OR P0, PT, R25, RZ, P0 ;  /* 0x000000ff1900720c */ /* 0x000fe20000701670 */
[----:B------:R-:W4:Y:S01]  /*0390*/  @!P3 LDC.64 R18, c[0x0][0x380] ;  /* 0x0000e000ff12bb82 */ /* 0x000f220000000a00 */
[----:B------:R-:W-:Y:S01]  /*03a0*/  IADD3 R27, PT, PT, R27, 0x7, RZ ;  /* 0x000000071b1b7810 */ /* 0x000fe20007ffe0ff */
[----:B------:R-:W5:Y:S06]  /*03b0*/  @!P2 LDG.E R26, desc[UR8][R14.64+0x10] ;  /* 0x000010080e1aa981 */ /* 0x000f6c000c1e1900 */
[----:B------:R-:W4:Y:S01]  /*03c0*/  @!P2 LDC.64 R12, c[0x0][0x380] ;  /* 0x0000e000ff0cab82 */ /* 0x000f220000000a00 */
[----:B0-----:R-:W-:-:S06]  /*03d0*/  @!P5 IMAD.WIDE.U32 R28, R16, 0x4, R28 ;  /* 0x00000004101cd825 */ /* 0x001fcc00078e001c */
[----:B------:R-:W3:Y:S01]  /*03e0*/  @!P5 LDG.E R29, desc[UR8][R28.64] ;  /* 0x000000081c1dd981 */ /* 0x000ee2000c1e1900 */
[----:B-1----:R-:W-:Y:S02]  /*03f0*/  @!P4 IMAD.WIDE.U32 R20, R17, 0x4, R20 ;  /* 0x000000041114c825 */ /* 0x002fe400078e0014 */
[----:B------:R-:W0:Y:S04]  /*0400*/  @!P0 LDC.64 R16, c[0x0][0x380] ;  /* 0x0000e000ff108b82 */ /* 0x000e280000000a00 */
[----:B------:R-:W5:Y:S01]  /*0410*/  @!P4 LDG.E R21, desc[UR8][R20.64] ;  /* 0x000000081415c981 */ /* 0x000f62000c1e1900 */
[----:B----4-:R-:W-:-:S06]  /*0420*/  @!P3 IMAD.WIDE.U32 R18, R23, 0x4, R18 ;  /* 0x000000041712b825 */ /* 0x010fcc00078e0012 */
[----:B------:R-:W4:Y:S01]  /*0430*/  @!P3 LDG.E R19, desc[UR8][R18.64] ;  /* 0x000000081213b981 */ /* 0x000f22000c1e1900 */
[----:B------:R-:W-:-:S03]  /*0440*/  @!P2 IMAD.WIDE.U32 R12, R6, 0x4, R12 ;  /* 0x00000004060ca825 */ /* 0x000fc600078e000c */
[----:B------:R-:W5:Y:S04]  /*0450*/  @!P4 LDG.E R6, desc[UR8][R14.64+0x8] ;  /* 0x000008080e06c981 */ /* 0x000f68000c1e1900 */
[----:B------:R-:W4:Y:S01]  /*0460*/  @!P2 LDG.E R13, desc[UR8][R12.64] ;  /* 0x000000080c0da981 */ /* 0x000f22000c1e1900 */
[----:B0-----:R-:W-:-:S03]  /*0470*/  @!P0 IMAD.WIDE.U32 R16, R25, 0x4, R16 ;  /* 0x0000000419108825 */ /* 0x001fc600078e0010 */
[----:B------:R-:W4:Y:S04]  /*0480*/  @!P0 LDG.E R18, desc[UR8][R14.64+0x18] ;  /* 0x000018080e128981 */ /* 0x000f28000c1e1900 */
[----:B------:R-:W4:Y:S04]  /*0490*/  @!P1 LDG.E R25, desc[UR8][R14.64+0x14] ;  /* 0x000014080e199981 */ /* 0x000f28000c1e1900 */
[----:B------:R-:W4:Y:S01]  /*04a0*/  @!P0 LDG.E R17, desc[UR8][R16.64] ;  /* 0x0000000810118981 */ /* 0x000f22000c1e1900 */
[----:B--2---:R-:W-:Y:S02]  /*04b0*/  @!P6 FFMA R0, R11, R10, R0 ;  /* 0x0000000a0b00e223 */ /* 0x004fe40000000000 */
[----:B------:R-:W0:Y:S01]  /*04c0*/  @!P1 LDC.64 R10, c[0x0][0x380] ;  /* 0x0000e000ff0a9b82 */ /* 0x000e220000000a00 */
[----:B------:R-:W-:-:S04]  /*04d0*/  ISETP.GE.AND P6, PT, R27, UR5, PT ;  /* 0x000000051b007c0c */ /* 0x000fc8000bfc6270 */
[----:B------:R-:W-:-:S13]  /*04e0*/  ISETP.LT.OR P6, PT, R27, RZ, P6 ;  /* 0x000000ff1b00720c */ /* 0x000fda00037c1670 */
[----:B------:R-:W1:Y:S01]  /*04f0*/  @!P6 LDC.64 R22, c[0x0][0x380] ;  /* 0x0000e000ff16eb82 */ /* 0x000e620000000a00 */
[----:B------:R-:W2:Y:S01]  /*0500*/  @!P6 LDG.E R20, desc[UR8][R14.64+0x1c] ;  /* 0x00001c080e14e981 */ /* 0x000ea2000c1e1900 */
[----:B0-----:R-:W-:-:S03]  /*0510*/  @!P1 IMAD.WIDE.U32 R10, R7, 0x4, R10 ;  /* 0x00000004070a9825 */ /* 0x001fc600078e000a */
[----:B------:R-:W4:Y:S04]  /*0520*/  @!P3 LDG.E R7, desc[UR8][R14.64+0xc] ;  /* 0x00000c080e07b981 */ /* 0x000f28000c1e1900 */
[----:B------:R-:W2:Y:S01]  /*0530*/  @!P1 LDG.E R11, desc[UR8][R10.64] ;  /* 0x000000080a0b9981 */ /* 0x000ea2000c1e1900 */
[----:B-1----:R-:W-:-:S06]  /*0540*/  @!P6 IMAD.WIDE.U32 R22, R27, 0x4, R22 ;  /* 0x000000041b16e825 */ /* 0x002fcc00078e0016 */
[----:B------:R-:W2:Y:S01]  /*0550*/  @!P6 LDG.E R23, desc[UR8][R22.64] ;  /* 0x000000081617e981 */ /* 0x000ea2000c1e1900 */
[----:B---3--:R-:W-:Y:S01]  /*0560*/  @!P5 FFMA R0, R29, R24, R0 ;  /* 0x000000181d00d223 */ /* 0x008fe20000000000 */
[----:B------:R-:W-:-:S03]  /*0570*/  IADD3 R5, PT, PT, R5, 0x8, RZ ;  /* 0x0000000805057810 */ /* 0x000fc60007ffe0ff */
[----:B-----5:R-:W-:-:S04]  /*0580*/  @!P4 FFMA R0, R21, R6, R0 ;  /* 0x000000061500c223 */ /* 0x020fc80000000000 */
[----:B----4-:R-:W-:-:S04]  /*0590*/  @!P3 FFMA R0, R19, R7, R0 ;  /* 0x000000071300b223 */ /* 0x010fc80000000000 */
[----:B------:R-:W-:-:S04]  /*05a0*/  @!P2 FFMA R0, R13, R26, R0 ;  /* 0x0000001a0d00a223 */ /* 0x000fc80000000000 */
[----:B--2---:R-:W-:Y:S01]  /*05b0*/  @!P1 FFMA R0, R11, R25, R0 ;  /* 0x000000190b009223 */ /* 0x004fe20000000000 */
[----:B------:R-:W-:-:S03]  /*05c0*/  ISETP.NE.AND P1, PT, R5, R3, PT ;  /* 0x000000030500720c */ /* 0x000fc60003f25270 */
[----:B------:R-:W-:-:S04]  /*05d0*/  @!P0 FFMA R0, R17, R18, R0 ;  /* 0x0000001211008223 */ /* 0x000fc80000000000 */
[----:B------:R-:W-:-:S06]  /*05e0*/  @!P6 FFMA R0, R23, R20, R0 ;  /* 0x000000141700e223 */ /* 0x000fcc0000000000 */
[----:B------:R-:W-:Y:S05]  /*05f0*/  @P1 BRA `(.L_x_2) ;  /* 0xfffffff800f01947 */ /* 0x000fea000383ffff */
.L_x_1:
[----:B------:R-:W-:Y:S05]  /*0600*/  BRA.U !UP1, `(.L_x_0) ;  /* 0x0000000509387547 */ /* 0x000fea000b800000 */
[----:B------:R-:W0:Y:S01]  /*0610*/  LDCU UR4, c[0x0][0x39c] ;  /* 0x00007380ff0477ac */ /* 0x000e220008000800 */
[----:B------:R-:W-:Y:S02]  /*0620*/  UISETP.GE.U32.AND UP0, UPT, UR7, 0x4, UPT ;  /* 0x000000040700788c */ /* 0x000fe4000bf06070 */
[----:B0-----:R-:W-:-:S04]  /*0630*/  ULOP3.LUT UR6, UR4, 0x3, URZ, 0xc0, !UPT ;  /* 0x0000000304067892 */ /* 0x001fc8000f8ec0ff */
[----:B------:R-:W-:-:S03]  /*0640*/  UISETP.NE.AND UP1, UPT, UR6, URZ, UPT ;  /* 0x000000ff0600728c */ /* 0x000fc6000bf25270 */
[----:B------:R-:W-:Y:S08]  /*0650*/  BRA.U !UP0, `(.L_x_3) ;  /* 0x00000001088c7547 */ /* 0x000ff0000b800000 */
[----:B------:R-:W-:Y:S01]  /*0660*/  IMAD.IADD R17, R4, 0x1, R3 ;  /* 0x0000000104117824 */ /* 0x000fe200078e0203 */
[----:B------:R-:W0:Y:S03]  /*0670*/  LDC.64 R8, c[0x0][0x388] ;  /* 0x0000e200ff087b82 */ /* 0x000e260000000a00 */
[C---:B------:R-:W-:Y:S01]  /*0680*/  VIADD R5, R17.reuse, 0x3 ;  /* 0x0000000311057836 */ /* 0x040fe20000000000 */
[C---:B------:R-:W-:Y:S02]  /*0690*/  ISETP.GE.AND P0, PT, R17.reuse, UR5, PT ;  /* 0x0000000511007c0c */ /* 0x040fe4000bf06270 */
[C---:B------:R-:W-:Y:S02]  /*06a0*/  IADD3 R19, PT, PT, R17.reuse, 0x1, RZ ;  /* 0x0000000111137810 */ /* 0x040fe40007ffe0ff */
[C---:B------:R-:W-:Y:S02]  /*06b0*/  IADD3 R21, PT, PT, R17.reuse, 0x2, RZ ;  /* 0x0000000211157810 */ /* 0x040fe40007ffe0ff */
[----:B------:R-:W-:-:S02]  /*06c0*/  ISETP.LT.OR P0, PT, R17, RZ, P0 ;  /* 0x000000ff1100720c */ /* 0x000fc40000701670 */
[----:B------:R-:W-:Y:S02]  /*06d0*/  ISETP.GE.AND P1, PT, R19, UR5, PT ;  /* 0x0000000513007c0c */ /* 0x000fe4000bf26270 */
[----:B------:R-:W-:Y:S02]  /*06e0*/  ISETP.GE.AND P2, PT, R21, UR5, PT ;  /* 0x0000000515007c0c */ /* 0x000fe4000bf46270 */
[----:B------:R-:W-:Y:S02]  /*06f0*/  ISETP.LT.OR P1, PT, R19, RZ, P1 ;  /* 0x000000ff1300720c */ /* 0x000fe40000f21670 */
[----:B------:R-:W-:Y:S02]  /*0700*/  ISETP.LT.OR P2, PT, R21, RZ, P2 ;  /* 0x000000ff1500720c */ /* 0x000fe40001741670 */
[----:B------:R-:W-:-:S03]  /*0710*/  ISETP.GE.AND P3, PT, R5, UR5, PT ;  /* 0x0000000505007c0c */ /* 0x000fc6000bf66270 */
[----:B------:R-:W1:Y:S01]  /*0720*/  @!P0 LDC.64 R14, c[0x0][0x380] ;  /* 0x0000e000ff0e8b82 */ /* 0x000e620000000a00 */
[----:B------:R-:W-:Y:S01]  /*0730*/  ISETP.LT.OR P3, PT, R5, RZ, P3 ;  /* 0x000000ff0500720c */ /* 0x000fe20001f61670 */
[----:B0-----:R-:W-:-:S05]  /*0740*/  IMAD.WIDE.U32 R8, R3, 0x4, R8 ;  /* 0x0000000403087825 */ /* 0x001fca00078e0008 */
[----:B------:R-:W2:Y:S01]  /*0750*/  @!P0 LDG.E R16, desc[UR8][R8.64] ;  /* 0x0000000808108981 */ /* 0x000ea2000c1e1900 */
[----:B------:R-:W0:Y:S06]  /*0760*/  @!P1 LDC.64 R12, c[0x0][0x380] ;  /* 0x0000e000ff0c9b82 */ /* 0x000e2c0000000a00 */
[----:B------:R-:W3:Y:S02]  /*0770*/  @!P3 LDG.E R18, desc[UR8][R8.64+0xc] ;  /* 0x00000c080812b981 */ /* 0x000ee4000c1e1900 */
[----:B------:R-:W4:Y:S08]  /*0780*/  @!P2 LDC.64 R10, c[0x0][0x380] ;  /* 0x0000e000ff0aab82 */ /* 0x000f300000000a00 */
[----:B------:R-:W5:Y:S01]  /*0790*/  @!P3 LDC.64 R6, c[0x0][0x380] ;  /* 0x0000e000ff06bb82 */ /* 0x000f620000000a00 */
[----:B-1----:R-:W-:-:S02]  /*07a0*/  @!P0 IMAD.WIDE.U32 R14, R17, 0x4, R14 ;  /* 0x00000004110e8825 */ /* 0x002fc400078e000e */
[----:B------:R-:W3:Y:S04]  /*07b0*/  @!P1 LDG.E R17, desc[UR8][R8.64+0x4] ;  /* 0x0000040808119981 */ /* 0x000ee8000c1e1900 */
[----:B------:R-:W2:Y:S01]  /*07c0*/  @!P0 LDG.E R15, desc[UR8][R14.64] ;  /* 0x000000080e0f8981 */ /* 0x000ea2000c1e1900 */
[----:B0-----:R-:W-:-:S06]  /*07d0*/  @!P1 IMAD.WIDE.U32 R12, R19, 0x4, R12 ;  /* 0x00000004130c9825 */ /* 0x001fcc00078e000c */
[----:B------:R-:W3:Y:S01]  /*07e0*/  @!P1 LDG.E R13, desc[UR8][R12.64] ;  /* 0x000000080c0d9981 */ /* 0x000ee2000c1e1900 */
[----:B----4-:R-:W-:-:S06]  /*07f0*/  @!P2 IMAD.WIDE.U32 R10, R21, 0x4, R10 ;  /* 0x00000004150aa825 */ /* 0x010fcc00078e000a */
[----:B------:R-:W4:Y:S01]  /*0800*/  @!P2 LDG.E R11, desc[UR8][R10.64] ;  /* 0x000000080a0ba981 */ /* 0x000f22000c1e1900 */
[----:B-----5:R-:W-:-:S03]  /*0810*/  @!P3 IMAD.WIDE.U32 R6, R5, 0x4, R6 ;  /* 0x000000040506b825 */ /* 0x020fc600078e0006 */
[----:B------:R-:W4:Y:S04]  /*0820*/  @!P2 LDG.E R5, desc[UR8][R8.64+0x8] ;  /* 0x000008080805a981 */ /* 0x000f28000c1e1900 */
[----:B------:R-:W5:Y:S01]  /*0830*/  @!P3 LDG.E R7, desc[UR8][R6.64] ;  /* 0x000000080607b981 */ /* 0x000f62000c1e1900 */
[----:B------:R-:W-:Y:S01]  /*0840*/  IADD3 R3, PT, PT, R3, 0x4, RZ ;  /* 0x0000000403037810 */ /* 0x000fe20007ffe0ff */
[----:B--2---:R-:W-:-:S04]  /*0850*/  @!P0 FFMA R0, R15, R16, R0 ;  /* 0x000000100f008223 */ /* 0x004fc80000000000 */
[----:B---3--:R-:W-:-:S04]  /*0860*/  @!P1 FFMA R0, R13, R17, R0 ;  /* 0x000000110d009223 */ /* 0x008fc80000000000 */
[----:B----4-:R-:W-:-:S04]  /*0870*/  @!P2 FFMA R0, R11, R5, R0 ;  /* 0x000000050b00a223 */ /* 0x010fc80000000000 */
[----:B-----5:R-:W-:-:S07]  /*0880*/  @!P3 FFMA R0, R7, R18, R0 ;  /* 0x000000120700b223 */ /* 0x020fce0000000000 */
.L_x_3:
[----:B------:R-:W-:Y:S05]  /*0890*/  BRA.U !UP1, `(.L_x_0) ;  /* 0x0000000109947547 */ /* 0x000fea000b800000 */
[----:B------:R-:W-:Y:S02]  /*08a0*/  UISETP.NE.AND UP0, UPT, UR6, 0x1, UPT ;  /* 0x000000010600788c */ /* 0x000fe4000bf05270 */
[----:B------:R-:W-:-:S04]  /*08b0*/  ULOP3.LUT UR4, UR4, 0x1, URZ, 0xc0, !UPT ;  /* 0x0000000104047892 */ /* 0x000fc8000f8ec0ff */
[----:B------:R-:W-:-:S03]  /*08c0*/  UISETP.NE.U32.AND UP1, UPT, UR4, 0x1, UPT ;  /* 0x000000010400788c */ /* 0x000fc6000bf25070 */
[----:B------:R-:W-:Y:S08]  /*08d0*/  BRA.U !UP0, `(.L_x_4) ;  /* 0x00000001084c7547 */ /* 0x000ff0000b800000 */
[----:B------:R-:W-:Y:S01]  /*08e0*/  IADD3 R5, PT, PT, R4, R3, RZ ;  /* 0x0000000304057210 */ /* 0x000fe20007ffe0ff */
[----:B------:R-:W0:Y:S03]  /*08f0*/  LDC.64 R6, c[0x0][0x388] ;  /* 0x0000e200ff067b82 */ /* 0x000e260000000a00 */
[C---:B------:R-:W-:Y:S01]  /*0900*/  ISETP.GE.AND P0, PT, R5.reuse, UR5, PT ;  /* 0x0000000505007c0c */ /* 0x040fe2000bf06270 */
[----:B------:R-:W-:-:S03]  /*0910*/  VIADD R15, R5, 0x1 ;  /* 0x00000001050f7836 */ /* 0x000fc60000000000 */
[----:B------:R-:W-:Y:S02]  /*0920*/  ISETP.LT.OR P0, PT, R5, RZ, P0 ;  /* 0x000000ff0500720c */ /* 0x000fe40000701670 */
[----:B------:R-:W-:-:S04]  /*0930*/  ISETP.GE.AND P1, PT, R15, UR5, PT ;  /* 0x000000050f007c0c */ /* 0x000fc8000bf26270 */
[----:B------:R-:W-:-:S07]  /*0940*/  ISETP.LT.OR P1, PT, R15, RZ, P1 ;  /* 0x000000ff0f00720c */ /* 0x000fce0000f21670 */
[----:B------:R-:W1:Y:S01]  /*0950*/  @!P0 LDC.64 R8, c[0x0][0x380] ;  /* 0x0000e000ff088b82 */ /* 0x000e620000000a00 */
[----:B0-----:R-:W-:-:S07]  /*0960*/  IMAD.WIDE.U32 R10, R3, 0x4, R6 ;  /* 0x00000004030a7825 */ /* 0x001fce00078e0006 */
[----:B------:R-:W0:Y:S01]  /*0970*/  @!P1 LDC.64 R12, c[0x0][0x380] ;  /* 0x0000e000ff0c9b82 */ /* 0x000e220000000a00 */
[----:B-1----:R-:W-:Y:S02]  /*0980*/  @!P0 IMAD.WIDE.U32 R6, R5, 0x4, R8 ;  /* 0x0000000405068825 */ /* 0x002fe400078e0008 */
[----:B------:R-:W2:Y:S04]  /*0990*/  @!P0 LDG.E R5, desc[UR8][R10.64] ;  /* 0x000000080a058981 */ /* 0x000ea8000c1e1900 */
[----:B------:R-:W2:Y:S01]  /*09a0*/  @!P0 LDG.E R7, desc[UR8][R6.64] ;  /* 0x0000000806078981 */ /* 0x000ea2000c1e1900 */
[----:B0-----:R-:W-:-:S03]  /*09b0*/  @!P1 IMAD.WIDE.U32 R8, R15, 0x4, R12 ;  /* 0x000000040f089825 */ /* 0x001fc600078e000c */
[----:B------:R-:W3:Y:S04]  /*09c0*/  @!P1 LDG.E R12, desc[UR8][R10.64+0x4] ;  /* 0x000004080a0c9981 */ /* 0x000ee8000c1e1900 */
[----:B------:R-:W3:Y:S01]  /*09d0*/  @!P1 LDG.E R9, desc[UR8][R8.64] ;  /* 0x0000000808099981 */ /* 0x000ee2000c1e1900 */
[----:B------:R-:W-:Y:S01]  /*09e0*/  IADD3 R3, PT, PT, R3, 0x2, RZ ;  /* 0x0000000203037810 */ /* 0x000fe20007ffe0ff */
[----:B--2---:R-:W-:-:S04]  /*09f0*/  @!P0 FFMA R0, R7, R5, R0 ;  /* 0x0000000507008223 */ /* 0x004fc80000000000 */
[----:B---3--:R-:W-:-:S07]  /*0a00*/  @!P1 FFMA R0, R9, R12, R0 ;  /* 0x0000000c09009223 */ /* 0x008fce0000000000 */
.L_x_4:
[----:B------:R-:W-:Y:S05]  /*0a10*/  BRA.U UP1, `(.L_x_0) ;  /* 0x0000000101347547 */ /* 0x000fea000b800000 */
[----:B------:R-:W-:Y:S01]  /*0a20*/  IADD3 R9, PT, PT, R4, R3, RZ ;  /* 0x0000000304097210 */ /* 0x000fe20007ffe0ff */
[----:B------:R-:W-:Y:S03]  /*0a30*/  BSSY.RECONVERGENT B0, `(.L_x_0) ;  /* 0x000000b000007945 */ /* 0x000fe60003800200 */
[----:B------:R-:W-:-:S04]  /*0a40*/  ISETP.GE.AND P0, PT, R9, UR5, PT ;  /* 0x0000000509007c0c */ /* 0x000fc8000bf06270 */
[----:B------:R-:W-:-:S13]  /*0a50*/  ISETP.LT.OR P0, PT, R9, RZ, P0 ;  /* 0x000000ff0900720c */ /* 0x000fda0000701670 */
[----:B------:R-:W-:Y:S05]  /*0a60*/  @P0 BRA `(.L_x_5) ;  /* 0x00000000001c0947 */ /* 0x000fea0003800000 */
[----:B------:R-:W0:Y:S08]  /*0a70*/  LDC.64 R4, c[0x0][0x380] ;  /* 0x0000e000ff047b82 */ /* 0x000e300000000a00 */
[----:B------:R-:W1:Y:S01]  /*0a80*/  LDC.64 R6, c[0x0][0x388] ;  /* 0x0000e200ff067b82 */ /* 0x000e620000000a00 */
[----:B0-----:R-:W-:-:S06]  /*0a90*/  IMAD.WIDE.U32 R4, R9, 0x4, R4 ;  /* 0x0000000409047825 */ /* 0x001fcc00078e0004 */
[----:B------:R-:W2:Y:S01]  /*0aa0*/  LDG.E R5, desc[UR8][R4.64] ;  /* 0x0000000804057981 */ /* 0x000ea2000c1e1900 */
[----:B-1----:R-:W-:-:S06]  /*0ab0*/  IMAD.WIDE.U32 R6, R3, 0x4, R6 ;  /* 0x0000000403067825 */ /* 0x002fcc00078e0006 */
[----:B------:R-:W2:Y:S02]  /*0ac0*/  LDG.E R6, desc[UR8][R6.64] ;  /* 0x0000000806067981 */ /* 0x000ea4000c1e1900 */
[----:B--2---:R-:W-:-:S07]  /*0ad0*/  FFMA R0, R5, R6, R0 ;  /* 0x0000000605007223 */ /* 0x004fce0000000000 */
.L_x_5:
[----:B------:R-:W-:Y:S05]  /*0ae0*/  BSYNC.RECONVERGENT B0 ;  /* 0x0000000000007941 */ /* 0x000fea0003800200 */
.L_x_0:
[----:B------:R-:W0:Y:S02]  /*0af0*/  LDC.64 R4, c[0x0][0x390] ;  /* 0x0000e400ff047b82 */ /* 0x000e240000000a00 */
[----:B0-----:R-:W-:-:S05]  /*0b00*/  IMAD.WIDE R2, R2, 0x4, R4 ;  /* 0x0000000402027825 */ /* 0x001fca00078e0204 */
[----:B------:R-:W-:Y:S01]  /*0b10*/  STG.E desc[UR8][R2.64], R0 ;  /* 0x0000000002007986 */ /* 0x000fe2000c101908 */
[----:B------:R-:W-:Y:S05]  /*0b20*/  EXIT ;  /* 0x000000000000794d */ /* 0x000fea0003800000 */
.L_x_6:
[----:B------:R-:W-:-:S00]  /*0b30*/  BRA `(.L_x_6) ;  /* 0xfffffffc00fc7947 */ /* 0x000fc0000383ffff */
[----:B------:R-:W-:-:S00]  /*0b40*/  NOP ;  /* 0x0000000000007918 */ /* 0x000fc00000000000 */
        /* <DEDUP_REMOVED lines=11> */
.L_x_7:


//--------------------- .nv.shared.reserved.0     --------------------------
	.section	.nv.shared.reserved.0,"aw",@nobits
	.weak		__nv_reservedSMEM_offset_0_alias
	.size		__nv_reservedSMEM_offset_0_alias, 0, 64
	.other		__nv_reservedSMEM_offset_0_alias,@"STO_CUDA_RESERVED_SHARED STV_DEFAULT"
__nv_reservedSMEM_offset_0_alias:
	.zero		0
	.zero		64


//--------------------- .nv.constant0._Z24convolution_gpu_1d_naivePfS_S_ii --------------------------
	.section	.nv.constant0._Z24convolution_gpu_1d_naivePfS_S_ii,"a",@progbits
	.sectionflags	@""
	.align	4
.nv.constant0._Z24convolution_gpu_1d_naivePfS_S_ii:
	.zero		928


//--------------------- SYMBOLS --------------------------

	.type		.nv.reservedSmem.offset0,@object
	.size		.nv.reservedSmem.offset0,0x4
